	.headerflags	@"EF_CUDA_TEXMODE_UNIFIED EF_CUDA_64BIT_ADDRESS EF_CUDA_ACCELERATORS EF_CUDA_SM90 EF_CUDA_VIRTUAL_SM(EF_CUDA_SM90)"
	.elftype	@"ET_EXEC"


//--------------------- .nv.info                  --------------------------
	.section	.nv.info,"",@"SHT_CUDA_INFO"
	.align	4


	//----- nvinfo : EIATTR_REGCOUNT
	.align		4
        /*0000*/ 	.byte	0x04, 0x2f
        /*0002*/ 	.short	(.L_3 - .L_2)
	.align		4
.L_2:
        /*0004*/ 	.word	index@(triton_poi_fused__native_batch_norm_legit_no_training_cat_relu_35)
        /*0008*/ 	.word	0x0000001a


	//----- nvinfo : EIATTR_MIN_STACK_SIZE
	.align		4
.L_3:
        /*000c*/ 	.byte	0x04, 0x12
        /*000e*/ 	.short	(.L_5 - .L_4)
	.align		4
.L_4:
        /*0010*/ 	.word	index@(triton_poi_fused__native_batch_norm_legit_no_training_cat_relu_35)
        /*0014*/ 	.word	0x00000000


	//----- nvinfo : EIATTR_FRAME_SIZE
	.align		4
.L_5:
        /*0018*/ 	.byte	0x04, 0x11
        /*001a*/ 	.short	(.L_7 - .L_6)
	.align		4
.L_6:
        /*001c*/ 	.word	index@(triton_poi_fused__native_batch_norm_legit_no_training_cat_relu_35)
        /*0020*/ 	.word	0x00000000


	//----- nvinfo : EIATTR_MIN_STACK_SIZE
	.align		4
.L_7:
        /*0024*/ 	.byte	0x04, 0x12
        /*0026*/ 	.short	(.L_9 - .L_8)
	.align		4
.L_8:
        /*0028*/ 	.word	index@(triton_poi_fused__native_batch_norm_legit_no_training_cat_relu_35)
        /*002c*/ 	.word	0x00000000
.L_9:


//--------------------- .nv.info.triton_poi_fused__native_batch_norm_legit_no_training_cat_relu_35 --------------------------
	.section	.nv.info.triton_poi_fused__native_batch_norm_legit_no_training_cat_relu_35,"",@"SHT_CUDA_INFO"
	.sectionflags	@""
	.align	4


	//----- nvinfo : EIATTR_CUDA_API_VERSION
	.align		4
        /*0000*/ 	.byte	0x04, 0x37
        /*0002*/ 	.short	(.L_11 - .L_10)
.L_10:
        /*0004*/ 	.word	0x0000007c


	//----- nvinfo : EIATTR_KPARAM_INFO
	.align		4
.L_11:
        /*0008*/ 	.byte	0x04, 0x17
        /*000a*/ 	.short	(.L_13 - .L_12)
.L_12:
        /*000c*/ 	.word	0x00000000
        /*0010*/ 	.short	0x000c
        /*0012*/ 	.short	0x0060
        /*0014*/ 	.byte	0x00, 0xf0, 0x11, 0x00


	//----- nvinfo : EIATTR_KPARAM_INFO
	.align		4
.L_13:
        /*0018*/ 	.byte	0x04, 0x17
        /*001a*/ 	.short	(.L_15 - .L_14)
.L_14:
        /*001c*/ 	.word	0x00000000
        /*0020*/ 	.short	0x000b
        /*0022*/ 	.short	0x0058
        /*0024*/ 	.byte	0x00, 0xf4, 0x21, 0x00


	//----- nvinfo : EIATTR_KPARAM_INFO
	.align		4
.L_15:
        /*0028*/ 	.byte	0x04, 0x17
        /*002a*/ 	.short	(.L_17 - .L_16)
.L_16:
        /*002c*/ 	.word	0x00000000
        /*0030*/ 	.short	0x000a
        /*0032*/ 	.short	0x0050
        /*0034*/ 	.byte	0x00, 0xf4, 0x21, 0x00


	//----- nvinfo : EIATTR_KPARAM_INFO
	.align		4
.L_17:
        /*0038*/ 	.byte	0x04, 0x17
        /*003a*/ 	.short	(.L_19 - .L_18)
.L_18:
        /*003c*/ 	.word	0x00000000
        /*0040*/ 	.short	0x0009
        /*0042*/ 	.short	0x0048
        /*0044*/ 	.byte	0x00, 0xf4, 0x21, 0x00


	//----- nvinfo : EIATTR_KPARAM_INFO
	.align		4
.L_19:
        /*0048*/ 	.byte	0x04, 0x17
        /*004a*/ 	.short	(.L_21 - .L_20)
.L_20:
        /*004c*/ 	.word	0x00000000
        /*0050*/ 	.short	0x0008
        /*0052*/ 	.short	0x0040
        /*0054*/ 	.byte	0x00, 0xf4, 0x21, 0x00


	//----- nvinfo : EIATTR_KPARAM_INFO
	.align		4
.L_21:
        /*0058*/ 	.byte	0x04, 0x17
        /*005a*/ 	.short	(.L_23 - .L_22)
.L_22:
        /*005c*/ 	.word	0x00000000
        /*0060*/ 	.short	0x0007
        /*0062*/ 	.short	0x0038
        /*0064*/ 	.byte	0x00, 0xf4, 0x21, 0x00


	//----- nvinfo : EIATTR_KPARAM_INFO
	.align		4
.L_23:
        /*0068*/ 	.byte	0x04, 0x17
        /*006a*/ 	.short	(.L_25 - .L_24)
.L_24:
        /*006c*/ 	.word	0x00000000
        /*0070*/ 	.short	0x0006
        /*0072*/ 	.short	0x0030
        /*0074*/ 	.byte	0x00, 0xf4, 0x21, 0x00


	//----- nvinfo : EIATTR_KPARAM_INFO
	.align		4
.L_25:
        /*0078*/ 	.byte	0x04, 0x17
        /*007a*/ 	.short	(.L_27 - .L_26)
.L_26:
        /*007c*/ 	.word	0x00000000
        /*0080*/ 	.short	0x0005
        /*0082*/ 	.short	0x0028
        /*0084*/ 	.byte	0x00, 0xf4, 0x21, 0x00


	//----- nvinfo : EIATTR_KPARAM_INFO
	.align		4
.L_27:
        /*0088*/ 	.byte	0x04, 0x17
        /*008a*/ 	.short	(.L_29 - .L_28)
.L_28:
        /*008c*/ 	.word	0x00000000
        /*0090*/ 	.short	0x0004
        /*0092*/ 	.short	0x0020
        /*0094*/ 	.byte	0x00, 0xf4, 0x21, 0x00


	//----- nvinfo : EIATTR_KPARAM_INFO
	.align		4
.L_29:
        /*0098*/ 	.byte	0x04, 0x17
        /*009a*/ 	.short	(.L_31 - .L_30)
.L_30:
        /*009c*/ 	.word	0x00000000
        /*00a0*/ 	.short	0x0003
        /*00a2*/ 	.short	0x0018
        /*00a4*/ 	.byte	0x00, 0xf4, 0x21, 0x00


	//----- nvinfo : EIATTR_KPARAM_INFO
	.align		4
.L_31:
        /*00a8*/ 	.byte	0x04, 0x17
        /*00aa*/ 	.short	(.L_33 - .L_32)
.L_32:
        /*00ac*/ 	.word	0x00000000
        /*00b0*/ 	.short	0x0002
        /*00b2*/ 	.short	0x0010
        /*00b4*/ 	.byte	0x00, 0xf4, 0x21, 0x00


	//----- nvinfo : EIATTR_KPARAM_INFO
	.align		4
.L_33:
        /*00b8*/ 	.byte	0x04, 0x17
        /*00ba*/ 	.short	(.L_35 - .L_34)
.L_34:
        /*00bc*/ 	.word	0x00000000
        /*00c0*/ 	.short	0x0001
        /*00c2*/ 	.short	0x0008
        /*00c4*/ 	.byte	0x00, 0xf4, 0x21, 0x00


	//----- nvinfo : EIATTR_KPARAM_INFO
	.align		4
.L_35:
        /*00c8*/ 	.byte	0x04, 0x17
        /*00ca*/ 	.short	(.L_37 - .L_36)
.L_36:
        /*00cc*/ 	.word	0x00000000
        /*00d0*/ 	.short	0x0000
        /*00d2*/ 	.short	0x0000
        /*00d4*/ 	.byte	0x00, 0xf4, 0x21, 0x00


	//----- nvinfo : EIATTR_SPARSE_MMA_MASK
	.align		4
.L_37:
        /*00d8*/ 	.byte	0x03, 0x50
        /*00da*/ 	.short	0x0000


	//----- nvinfo : EIATTR_MAXREG_COUNT
	.align		4
        /*00dc*/ 	.byte	0x03, 0x1b
        /*00de*/ 	.short	0x00ff


	//----- nvinfo : EIATTR_EXIT_INSTR_OFFSETS
	.align		4
        /*00e0*/ 	.byte	0x04, 0x1c
        /*00e2*/ 	.short	(.L_39 - .L_38)


	//   ....[0]....
.L_38:
        /*00e4*/ 	.word	0x00000710


	//   ....[1]....
        /*00e8*/ 	.word	0x00000730


	//----- nvinfo : EIATTR_REQNTID
	.align		4
.L_39:
        /*00ec*/ 	.byte	0x04, 0x10
        /*00ee*/ 	.short	(.L_41 - .L_40)
.L_40:
        /*00f0*/ 	.word	0x00000080
        /*00f4*/ 	.word	0x00000001
        /*00f8*/ 	.word	0x00000001


	//----- nvinfo : EIATTR_CBANK_PARAM_SIZE
	.align		4
.L_41:
        /*00fc*/ 	.byte	0x03, 0x19
        /*00fe*/ 	.short	0x0064


	//----- nvinfo : EIATTR_PARAM_CBANK
	.align		4
        /*0100*/ 	.byte	0x04, 0x0a
        /*0102*/ 	.short	(.L_43 - .L_42)
	.align		4
.L_42:
        /*0104*/ 	.word	index@(.nv.constant0.triton_poi_fused__native_batch_norm_legit_no_training_cat_relu_35)
        /*0108*/ 	.short	0x0210
        /*010a*/ 	.short	0x0064


	//----- nvinfo : EIATTR_SW_WAR
	.align		4
.L_43:
        /*010c*/ 	.byte	0x04, 0x36
        /*010e*/ 	.short	(.L_45 - .L_44)
.L_44:
        /*0110*/ 	.word	0x00000008
.L_45:


//--------------------- .nv.callgraph             --------------------------
	.section	.nv.callgraph,"",@"SHT_CUDA_CALLGRAPH"
	.align	4
	.sectionentsize	8
	.align		4
        /*0000*/ 	.word	0x00000000
	.align		4
        /*0004*/ 	.word	0xffffffff
	.align		4
        /*0008*/ 	.word	0x00000000
	.align		4
        /*000c*/ 	.word	0xfffffffe
	.align		4
        /*0010*/ 	.word	0x00000000
	.align		4
        /*0014*/ 	.word	0xfffffffd
	.align		4
        /*0018*/ 	.word	0x00000000
	.align		4
        /*001c*/ 	.word	0xfffffffc


//--------------------- .nv.constant4             --------------------------
	.section	.nv.constant4,"a",@progbits
	.align	8
	.align		8
.nv.constant4:
        /*0000*/ 	.dword	_$_str
	.align		8
        /*0008*/ 	.dword	_$_str_$_2


//--------------------- .text.triton_poi_fused__native_batch_norm_legit_no_training_cat_relu_35 --------------------------
	.section	.text.triton_poi_fused__native_batch_norm_legit_no_training_cat_relu_35,"ax",@progbits
	.align	128
        .global         triton_poi_fused__native_batch_norm_legit_no_training_cat_relu_35
        .type           triton_poi_fused__native_batch_norm_legit_no_training_cat_relu_35,@function
        .size           triton_poi_fused__native_batch_norm_legit_no_training_cat_relu_35,(.L_x_1 - triton_poi_fused__native_batch_norm_legit_no_training_cat_relu_35)
        .other          triton_poi_fused__native_batch_norm_legit_no_training_cat_relu_35,@"STO_CUDA_ENTRY STV_DEFAULT"
triton_poi_fused__native_batch_norm_legit_no_training_cat_relu_35:
.text.triton_poi_fused__native_batch_norm_legit_no_training_cat_relu_35:
[----:B------:R-:W0:Y:S01]  /*0000*/  LDC R1, c[0x0][0x28] ;  /* 0x00000a00ff017b82 */ /* 0x000e220000000800 */
[----:B------:R-:W1:Y:S01]  /*0010*/  S2R R0, SR_TID.X ;  /* 0x0000000000007919 */ /* 0x000e620000002100 */
[----:B------:R-:W-:Y:S01]  /*0020*/  ULDC.64 UR4, c[0x0][0x230] ;  /* 0x00008c0000047ab9 */ /* 0x000fe20000000a00 */
[----:B------:R-:W-:Y:S01]  /*0030*/  IMAD.MOV.U32 R11, RZ, RZ, RZ ;  /* 0x000000ffff0b7224 */ /* 0x000fe200078e00ff */
[----:B------:R-:W-:Y:S01]  /*0040*/  ULDC.64 UR8, c[0x0][0x228] ;  /* 0x00008a0000087ab9 */ /* 0x000fe20000000a00 */
[----:B------:R-:W2:Y:S01]  /*0050*/  S2R R3, SR_CTAID.X ;  /* 0x0000000000037919 */ /* 0x000ea20000002500 */
[----:B------:R-:W-:Y:S01]  /*0060*/  ULDC.64 UR10, c[0x0][0x238] ;  /* 0x00008e00000a7ab9 */ /* 0x000fe20000000a00 */
[----:B------:R-:W-:Y:S01]  /*0070*/  ULDC.64 UR6, c[0x0][0x220] ;  /* 0x0000880000067ab9 */ /* 0x000fe20000000a00 */
[----:B------:R-:W-:Y:S01]  /*0080*/  IMAD.MOV.U32 R16, RZ, RZ, RZ ;  /* 0x000000ffff107224 */ /* 0x000fe200078e00ff */
[----:B------:R-:W3:Y:S01]  /*0090*/  LDC.64 R14, c[0x0][0x210] ;  /* 0x00008400ff0e7b82 */ /* 0x000ee20000000a00 */
[----:B-1----:R-:W-:-:S05]  /*00a0*/  LOP3.LUT R0, R0, 0x7f, RZ, 0xc0, !PT ;  /* 0x0000007f00007812 */ /* 0x002fca00078ec0ff */
[----:B--2---:R-:W-:-:S04]  /*00b0*/  IMAD R0, R3, 0x80, R0 ;  /* 0x0000008003007824 */ /* 0x004fc800078e0200 */
[----:B------:R-:W-:Y:S01]  /*00c0*/  IMAD.HI R4, R0, 0x4ec4ec4f, RZ ;  /* 0x4ec4ec4f00047827 */ /* 0x000fe200078e02ff */
[----:B------:R-:W-:-:S04]  /*00d0*/  SHF.R.S32.HI R3, RZ, 0x1f, R0 ;  /* 0x0000001fff037819 */ /* 0x000fc80000011400 */
[----:B------:R-:W-:Y:S02]  /*00e0*/  LEA.HI R3, R3, R0, RZ, 0x4 ;  /* 0x0000000003037211 */ /* 0x000fe400078f20ff */
[----:B------:R-:W-:Y:S02]  /*00f0*/  SHF.R.U32.HI R9, RZ, 0x1f, R4 ;  /* 0x0000001fff097819 */ /* 0x000fe40000011604 */
[----:B------:R-:W-:Y:S02]  /*0100*/  SHF.R.S32.HI R13, RZ, 0x4, R3 ;  /* 0x00000004ff0d7819 */ /* 0x000fe40000011403 */
[----:B------:R-:W-:Y:S02]  /*0110*/  LOP3.LUT R7, R3, 0xfffffff0, RZ, 0xc0, !PT ;  /* 0xfffffff003077812 */ /* 0x000fe400078ec0ff */
[----:B------:R-:W-:Y:S01]  /*0120*/  LEA.HI.SX32 R3, R4, R9, 0x15 ;  /* 0x0000000904037211 */ /* 0x000fe200078faaff */
[----:B------:R-:W-:-:S04]  /*0130*/  IMAD.HI R2, R13, 0x4ec4ec4f, RZ ;  /* 0x4ec4ec4f0d027827 */ /* 0x000fc800078e02ff */
[----:B------:R-:W-:Y:S01]  /*0140*/  IMAD.IADD R4, R0, 0x1, -R7 ;  /* 0x0000000100047824 */ /* 0x000fe200078e0a07 */
[----:B------:R-:W-:-:S04]  /*0150*/  SHF.R.U32.HI R5, RZ, 0x1f, R2 ;  /* 0x0000001fff057819 */ /* 0x000fc80000011602 */
[----:B------:R-:W-:Y:S01]  /*0160*/  LEA.HI.SX32 R2, R2, R5, 0x19 ;  /* 0x0000000502027211 */ /* 0x000fe200078fcaff */
[----:B------:R-:W-:-:S04]  /*0170*/  IMAD R5, R3, 0x200, R4 ;  /* 0x0000020003057824 */ /* 0x000fc800078e0204 */
[----:B------:R-:W-:Y:S01]  /*0180*/  IMAD R13, R2, -0x1a0, R13 ;  /* 0xfffffe60020d7824 */ /* 0x000fe200078e020d */
[----:B------:R-:W-:-:S03]  /*0190*/  SHF.R.S32.HI R7, RZ, 0x1f, R5 ;  /* 0x0000001fff077819 */ /* 0x000fc60000011405 */
[C---:B------:R-:W-:Y:S01]  /*01a0*/  IMAD.SHL.U32 R2, R13.reuse, 0x10, RZ ;  /* 0x000000100d027824 */ /* 0x040fe200078e00ff */
[----:B------:R-:W-:-:S04]  /*01b0*/  LOP3.LUT R22, R13, 0xffffffe0, RZ, 0xc0, !PT ;  /* 0xffffffe00d167812 */ /* 0x000fc800078ec0ff */
[----:B------:R-:W-:Y:S02]  /*01c0*/  IADD3 R4, P0, R2, R5, RZ ;  /* 0x0000000502047210 */ /* 0x000fe40007f1e0ff */
[----:B------:R-:W-:Y:S02]  /*01d0*/  ISETP.NE.AND P1, PT, R22, 0x160, PT ;  /* 0x000001601600780c */ /* 0x000fe40003f25270 */
[----:B------:R-:W-:Y:S01]  /*01e0*/  LEA.HI.X.SX32 R7, R2, R7, 0x1, P0 ;  /* 0x0000000702077211 */ /* 0x000fe200000f0eff */
[----:B------:R-:W-:Y:S01]  /*01f0*/  IMAD.SHL.U32 R2, R4, 0x4, RZ ;  /* 0x0000000404027824 */ /* 0x000fe200078e00ff */
[----:B------:R-:W-:Y:S02]  /*0200*/  ISETP.LT.AND P5, PT, R0, 0x6800, !P1 ;  /* 0x000068000000780c */ /* 0x000fe40004fa1270 */
[----:B------:R-:W-:Y:S02]  /*0210*/  SHF.L.U64.HI R4, R4, 0x2, R7 ;  /* 0x0000000204047819 */ /* 0x000fe40000010207 */
[----:B------:R-:W-:-:S04]  /*0220*/  IADD3 R6, P0, R2, UR4, RZ ;  /* 0x0000000402067c10 */ /* 0x000fc8000ff1e0ff */
[----:B------:R-:W-:Y:S01]  /*0230*/  IADD3.X R7, R4, UR5, RZ, P0, !PT ;  /* 0x0000000504077c10 */ /* 0x000fe200087fe4ff */
[----:B------:R-:W-:-:S04]  /*0240*/  ULDC.64 UR4, c[0x0][0x208] ;  /* 0x0000820000047ab9 */ /* 0x000fc80000000a00 */
[----:B------:R1:W2:Y:S01]  /*0250*/  @P5 LDG.E R11, desc[UR4][R6.64+-0x5800] ;  /* 0xffa80004060b5981 */ /* 0x0002a2000c1e1900 */
[----:B------:R-:W-:Y:S01]  /*0260*/  ISETP.GE.AND P0, PT, R0, 0x6800, PT ;  /* 0x000068000000780c */ /* 0x000fe20003f06270 */
[----:B------:R-:W-:Y:S01]  /*0270*/  IMAD.MOV.U32 R5, RZ, RZ, RZ ;  /* 0x000000ffff057224 */ /* 0x000fe200078e00ff */
[----:B------:R-:W-:Y:S02]  /*0280*/  IADD3 R18, P4, R2, UR8, RZ ;  /* 0x0000000802127c10 */ /* 0x000fe4000ff9e0ff */
[----:B------:R-:W-:Y:S02]  /*0290*/  ISETP.GT.AND P2, PT, R13, 0x17f, !P0 ;  /* 0x0000017f0d00780c */ /* 0x000fe40004744270 */
[----:B------:R-:W-:Y:S02]  /*02a0*/  IADD3 R20, P6, R2, UR10, RZ ;  /* 0x0000000a02147c10 */ /* 0x000fe4000ffde0ff */
[----:B------:R-:W-:Y:S01]  /*02b0*/  IADD3 R8, P3, R2, UR6, RZ ;  /* 0x0000000602087c10 */ /* 0x000fe2000ff7e0ff */
[----:B------:R-:W-:Y:S01]  /*02c0*/  IMAD.MOV.U32 R23, RZ, RZ, RZ ;  /* 0x000000ffff177224 */ /* 0x000fe200078e00ff */
[----:B------:R-:W-:Y:S01]  /*02d0*/  IADD3.X R19, R4, UR9, RZ, P4, !PT ;  /* 0x0000000904137c10 */ /* 0x000fe2000a7fe4ff */
[----:B-1----:R-:W1:Y:S01]  /*02e0*/  LDC.64 R6, c[0x0][0x248] ;  /* 0x00009200ff067b82 */ /* 0x002e620000000a00 */
[----:B------:R-:W-:-:S02]  /*02f0*/  IADD3.X R21, R4, UR11, RZ, P6, !PT ;  /* 0x0000000b04157c10 */ /* 0x000fc4000b7fe4ff */
[C---:B------:R-:W-:Y:S02]  /*0300*/  ISETP.NE.AND P4, PT, R22.reuse, 0x140, PT ;  /* 0x000001401600780c */ /* 0x040fe40003f85270 */
[----:B------:R-:W-:Y:S01]  /*0310*/  IADD3.X R9, R4, UR7, RZ, P3, !PT ;  /* 0x0000000704097c10 */ /* 0x000fe20009ffe4ff */
[----:B------:R-:W4:Y:S01]  /*0320*/  @P2 LDG.E R5, desc[UR4][R20.64+-0x6000] ;  /* 0xffa0000414052981 */ /* 0x000f22000c1e1900 */
[----:B------:R-:W-:Y:S01]  /*0330*/  ISETP.NE.AND P3, PT, R22, 0x120, PT ;  /* 0x000001201600780c */ /* 0x000fe20003f65270 */
[----:B------:R-:W-:Y:S01]  /*0340*/  IMAD.MOV.U32 R12, RZ, RZ, RZ ;  /* 0x000000ffff0c7224 */ /* 0x000fe200078e00ff */
[----:B------:R-:W-:Y:S02]  /*0350*/  ULDC.64 UR6, c[0x0][0x218] ;  /* 0x0000860000067ab9 */ /* 0x000fe40000000a00 */
[----:B------:R-:W-:-:S13]  /*0360*/  ISETP.LT.AND P6, PT, R0, 0x6800, !P3 ;  /* 0x000068000000780c */ /* 0x000fda0005fc1270 */
[----:B------:R5:W3:Y:S01]  /*0370*/  @P6 LDG.E R23, desc[UR4][R8.64+-0x4800] ;  /* 0xffb8000408176981 */ /* 0x000ae2000c1e1900 */
[----:B--2---:R-:W-:Y:S01]  /*0380*/  SEL R11, R11, RZ, P5 ;  /* 0x000000ff0b0b7207 */ /* 0x004fe20002800000 */
[----:B-1----:R-:W-:Y:S01]  /*0390*/  IMAD.WIDE R6, R13, 0x4, R6 ;  /* 0x000000040d067825 */ /* 0x002fe200078e0206 */
[----:B------:R-:W-:Y:S01]  /*03a0*/  ISETP.LT.AND P5, PT, R0, 0x6800, !P4 ;  /* 0x000068000000780c */ /* 0x000fe200067a1270 */
[----:B-----5:R-:W1:Y:S03]  /*03b0*/  LDC.64 R8, c[0x0][0x258] ;  /* 0x00009600ff087b82 */ /* 0x020e660000000a00 */
[----:B------:R2:W5:Y:S09]  /*03c0*/  @!P0 LDG.E.EL R12, desc[UR4][R6.64] ;  /* 0x00000004060c8981 */ /* 0x000572000c2e1900 */
[----:B------:R3:W5:Y:S01]  /*03d0*/  @P5 LDG.E R16, desc[UR4][R18.64+-0x5000] ;  /* 0xffb0000412105981 */ /* 0x000762000c1e1900 */
[----:B------:R-:W-:Y:S01]  /*03e0*/  IMAD R10, R3, -0x1a00, R0 ;  /* 0xffffe600030a7824 */ /* 0x000fe200078e0200 */
[----:B--2---:R-:W2:Y:S01]  /*03f0*/  LDC.64 R6, c[0x0][0x250] ;  /* 0x00009400ff067b82 */ /* 0x004ea20000000a00 */
[----:B----4-:R-:W-:-:S02]  /*0400*/  @P1 SEL R11, R5, RZ, P2 ;  /* 0x000000ff050b1207 */ /* 0x010fc40001000000 */
[----:B------:R-:W-:Y:S01]  /*0410*/  IADD3 R2, P1, R2, UR6, RZ ;  /* 0x0000000602027c10 */ /* 0x000fe2000ff3e0ff */
[----:B------:R-:W-:-:S03]  /*0420*/  IMAD R17, R3, 0x1000, R10 ;  /* 0x0000100003117824 */ /* 0x000fc600078e020a */
[----:B------:R-:W-:Y:S02]  /*0430*/  IADD3.X R3, R4, UR7, RZ, P1, !PT ;  /* 0x0000000704037c10 */ /* 0x000fe40008ffe4ff */
[----:B------:R-:W4:Y:S01]  /*0440*/  LDC.64 R4, c[0x0][0x240] ;  /* 0x00009000ff047b82 */ /* 0x000f220000000a00 */
[----:B------:R-:W-:Y:S02]  /*0450*/  ISETP.NE.AND P1, PT, R22, 0x100, PT ;  /* 0x000001001600780c */ /* 0x000fe40003f25270 */
[----:B------:R-:W-:Y:S01]  /*0460*/  ISETP.GE.AND P2, PT, R13, 0x100, PT ;  /* 0x000001000d00780c */ /* 0x000fe20003f46270 */
[----:B---3--:R-:W-:Y:S01]  /*0470*/  IMAD.WIDE R18, R17, 0x4, R14 ;  /* 0x0000000411127825 */ /* 0x008fe200078e020e */
[----:B------:R-:W-:Y:S02]  /*0480*/  CS2R R14, SRZ ;  /* 0x00000000000e7805 */ /* 0x000fe4000001ff00 */
[----:B------:R-:W-:Y:S02]  /*0490*/  SEL R10, R23, RZ, P6 ;  /* 0x000000ff170a7207 */ /* 0x000fe40003000000 */
[----:B------:R-:W-:Y:S01]  /*04a0*/  ISETP.LT.AND P6, PT, R0, 0x6800, !P2 ;  /* 0x000068000000780c */ /* 0x000fe200057c1270 */
[----:B------:R-:W-:-:S02]  /*04b0*/  IMAD.MOV.U32 R17, RZ, RZ, RZ ;  /* 0x000000ffff117224 */ /* 0x000fc400078e00ff */
[----:B--2---:R-:W-:-:S04]  /*04c0*/  IMAD.WIDE R6, R13, 0x4, R6 ;  /* 0x000000040d067825 */ /* 0x004fc800078e0206 */
[----:B----4-:R-:W-:-:S06]  /*04d0*/  IMAD.WIDE R4, R13, 0x4, R4 ;  /* 0x000000040d047825 */ /* 0x010fcc00078e0204 */
[----:B------:R2:W3:Y:S01]  /*04e0*/  @P6 LDG.E R15, desc[UR4][R18.64] ;  /* 0x00000004120f6981 */ /* 0x0004e2000c1e1900 */
[----:B-1----:R-:W-:-:S03]  /*04f0*/  IMAD.WIDE R8, R13, 0x4, R8 ;  /* 0x000000040d087825 */ /* 0x002fc600078e0208 */
[----:B------:R1:W4:Y:S01]  /*0500*/  @!P0 LDG.E.EL R17, desc[UR4][R4.64] ;  /* 0x0000000404118981 */ /* 0x000322000c2e1900 */
[----:B------:R-:W-:Y:S02]  /*0510*/  IMAD.MOV.U32 R13, RZ, RZ, RZ ;  /* 0x000000ffff0d7224 */ /* 0x000fe400078e00ff */
[----:B------:R-:W-:-:S04]  /*0520*/  IMAD.MOV.U32 R20, RZ, RZ, RZ ;  /* 0x000000ffff147224 */ /* 0x000fc800078e00ff */
[----:B------:R-:W4:Y:S04]  /*0530*/  @!P0 LDG.E.EL R13, desc[UR4][R6.64] ;  /* 0x00000004060d8981 */ /* 0x000f28000c2e1900 */
[----:B------:R-:W4:Y:S01]  /*0540*/  @!P0 LDG.E.EL R20, desc[UR4][R8.64] ;  /* 0x0000000408148981 */ /* 0x000f22000c2e1900 */
[----:B-----5:R-:W-:Y:S02]  /*0550*/  SEL R16, R16, RZ, P5 ;  /* 0x000000ff10107207 */ /* 0x020fe40002800000 */
[----:B------:R-:W-:-:S13]  /*0560*/  ISETP.LT.AND P5, PT, R0, 0x6800, !P1 ;  /* 0x000068000000780c */ /* 0x000fda0004fa1270 */
[----:B------:R5:W4:Y:S01]  /*0570*/  @P5 LDG.E R14, desc[UR4][R2.64+-0x4000] ;  /* 0xffc00004020e5981 */ /* 0x000b22000c1e1900 */
[----:B------:R-:W-:-:S04]  /*0580*/  FADD R12, R12, 9.9999997473787516356e-06 ;  /* 0x3727c5ac0c0c7421 */ /* 0x000fc80000000000 */
[----:B--2---:R-:W2:Y:S01]  /*0590*/  MUFU.SQRT R18, R12 ;  /* 0x0000000c00127308 */ /* 0x004ea20000002000 */
[----:B------:R-:W-:Y:S01]  /*05a0*/  @P3 SEL R10, R16, R11, !P4 ;  /* 0x0000000b100a3207 */ /* 0x000fe20006000000 */
[----:B-1----:R-:W-:Y:S01]  /*05b0*/  IMAD.MOV.U32 R4, RZ, RZ, 0x3e800000 ;  /* 0x3e800000ff047424 */ /* 0x002fe200078e00ff */
[----:B-----5:R-:W1:Y:S01]  /*05c0*/  LDC.64 R2, c[0x0][0x260] ;  /* 0x00009800ff027b82 */ /* 0x020e620000000a00 */
[C---:B--2---:R-:W-:Y:S02]  /*05d0*/  FSETP.GT.AND P3, PT, R18.reuse, 8.50705917302346158658e+37, PT ;  /* 0x7e8000001200780b */ /* 0x044fe40003f64000 */
[----:B------:R-:W-:-:S11]  /*05e0*/  FSETP.GEU.AND P4, PT, R18, 1.175494350822287508e-38, PT ;  /* 0x008000001200780b */ /* 0x000fd60003f8e000 */
[----:B------:R-:W-:-:S04]  /*05f0*/  @P3 FMUL R18, R18, 0.25 ;  /* 0x3e80000012123820 */ /* 0x000fc80000400000 */
[----:B------:R-:W-:-:S06]  /*0600*/  @!P4 FMUL R18, R18, 16777216 ;  /* 0x4b8000001212c820 */ /* 0x000fcc0000400000 */
[----:B------:R-:W2:Y:S01]  /*0610*/  MUFU.RCP R18, R18 ;  /* 0x0000001200127308 */ /* 0x000ea20000001000 */
[----:B0-----:R-:W-:Y:S02]  /*0620*/  FSEL R7, R4, 1, P3 ;  /* 0x3f80000004077808 */ /* 0x001fe40001800000 */
[----:B------:R-:W0:Y:S01]  /*0630*/  LDC.64 R4, c[0x0][0x268] ;  /* 0x00009a00ff047b82 */ /* 0x000e220000000a00 */
[----:B---3--:R-:W-:Y:S02]  /*0640*/  SEL R15, R15, RZ, P6 ;  /* 0x000000ff0f0f7207 */ /* 0x008fe40003000000 */
[----:B------:R-:W-:-:S04]  /*0650*/  @!P4 FMUL R7, R7, 16777216 ;  /* 0x4b8000000707c820 */ /* 0x000fc80000400000 */
[----:B--2---:R-:W-:Y:S01]  /*0660*/  FMUL R6, R18, R7 ;  /* 0x0000000712067220 */ /* 0x004fe20000400000 */
[----:B-1----:R-:W-:-:S04]  /*0670*/  IMAD.WIDE R2, R0, 0x4, R2 ;  /* 0x0000000400027825 */ /* 0x002fc800078e0202 */
[----:B0-----:R-:W-:Y:S01]  /*0680*/  IMAD.WIDE R4, R0, 0x4, R4 ;  /* 0x0000000400047825 */ /* 0x001fe200078e0204 */
[----:B----4-:R-:W-:-:S04]  /*0690*/  SEL R9, R14, RZ, P5 ;  /* 0x000000ff0e097207 */ /* 0x010fc80002800000 */
[----:B------:R-:W-:-:S05]  /*06a0*/  @P2 SEL R15, R9, R10, !P1 ;  /* 0x0000000a090f2207 */ /* 0x000fca0004800000 */
[----:B------:R-:W-:-:S04]  /*06b0*/  FADD R17, R15, -R17 ;  /* 0x800000110f117221 */ /* 0x000fc80000000000 */
[----:B------:R-:W-:-:S04]  /*06c0*/  FMUL R17, R17, R6 ;  /* 0x0000000611117220 */ /* 0x000fc80000400000 */
[----:B------:R-:W-:Y:S01]  /*06d0*/  FFMA R13, R17, R13, R20 ;  /* 0x0000000d110d7223 */ /* 0x000fe20000000014 */
[----:B------:R0:W-:Y:S04]  /*06e0*/  @!P0 STG.E desc[UR4][R2.64], R15 ;  /* 0x0000000f02008986 */ /* 0x0001e8000c101904 */
[----:B------:R-:W-:-:S04]  /*06f0*/  FSETP.GEU.AND P1, PT, R13, RZ, PT ;  /* 0x000000ff0d00720b */ /* 0x000fc80003f2e000 */
[----:B------:R-:W-:Y:S01]  /*0700*/  FSEL R13, R13, RZ, P1 ;  /* 0x000000ff0d0d7208 */ /* 0x000fe20000800000 */
[----:B0-----:R-:W-:Y:S08]  /*0710*/  @P0 EXIT ;  /* 0x000000000000094d */ /* 0x001ff00003800000 */
[----:B------:R-:W-:Y:S01]  /*0720*/  STG.E desc[UR4][R4.64], R13 ;  /* 0x0000000d04007986 */ /* 0x000fe2000c101904 */
[----:B------:R-:W-:Y:S05]  /*0730*/  EXIT ;  /* 0x000000000000794d */ /* 0x000fea0003800000 */
.L_x_0:
[----:B------:R-:W-:-:S00]  /*0740*/  BRA `(.L_x_0) ;  /* 0xfffffffc00fc7947 */ /* 0x000fc0000383ffff */
[----:B------:R-:W-:-:S00]  /*0750*/  NOP ;  /* 0x0000000000007918 */ /* 0x000fc00000000000 */
        /* <DEDUP_REMOVED lines=10> */
.L_x_1:


//--------------------- .nv.global.init           --------------------------
	.section	.nv.global.init,"aw",@progbits
.nv.global.init:
	.type		_$_str,@object
	.size		_$_str,(_$_str_$_2 - _$_str)
_$_str:
        /*0000*/ 	.byte	0x5f, 0x5f, 0x43, 0x55, 0x44, 0x41, 0x5f, 0x46, 0x54, 0x5a, 0x00
	.type		_$_str_$_2,@object
	.size		_$_str_$_2,(.L_1 - _$_str_$_2)
_$_str_$_2:
        /*000b*/ 	.byte	0x5f, 0x5f, 0x43, 0x55, 0x44, 0x41, 0x5f, 0x50, 0x52, 0x45, 0x43, 0x5f, 0x53, 0x51, 0x52, 0x54
        /*001b*/ 	.byte	0x00
.L_1:


//--------------------- .nv.constant0.triton_poi_fused__native_batch_norm_legit_no_training_cat_relu_35 --------------------------
	.section	.nv.constant0.triton_poi_fused__native_batch_norm_legit_no_training_cat_relu_35,"a",@progbits
	.sectionflags	@""
	.align	4
.nv.constant0.triton_poi_fused__native_batch_norm_legit_no_training_cat_relu_35:
	.zero		628
